	.headerflags	@"EF_CUDA_TEXMODE_UNIFIED EF_CUDA_64BIT_ADDRESS EF_CUDA_ACCELERATORS EF_CUDA_SM90 EF_CUDA_VIRTUAL_SM(EF_CUDA_SM90)"
	.elftype	@"ET_EXEC"


//--------------------- .nv.info                  --------------------------
	.section	.nv.info,"",@"SHT_CUDA_INFO"
	.align	4


	//----- nvinfo : EIATTR_REGCOUNT
	.align		4
        /*0000*/ 	.byte	0x04, 0x2f
        /*0002*/ 	.short	(.L_1 - .L_0)
	.align		4
.L_0:
        /*0004*/ 	.word	index@(triton_poi_fused_addmm_relu_12)
        /*0008*/ 	.word	0x0000000c


	//----- nvinfo : EIATTR_MIN_STACK_SIZE
	.align		4
.L_1:
        /*000c*/ 	.byte	0x04, 0x12
        /*000e*/ 	.short	(.L_3 - .L_2)
	.align		4
.L_2:
        /*0010*/ 	.word	index@(triton_poi_fused_addmm_relu_12)
        /*0014*/ 	.word	0x00000000


	//----- nvinfo : EIATTR_FRAME_SIZE
	.align		4
.L_3:
        /*0018*/ 	.byte	0x04, 0x11
        /*001a*/ 	.short	(.L_5 - .L_4)
	.align		4
.L_4:
        /*001c*/ 	.word	index@(triton_poi_fused_addmm_relu_12)
        /*0020*/ 	.word	0x00000000


	//----- nvinfo : EIATTR_MIN_STACK_SIZE
	.align		4
.L_5:
        /*0024*/ 	.byte	0x04, 0x12
        /*0026*/ 	.short	(.L_7 - .L_6)
	.align		4
.L_6:
        /*0028*/ 	.word	index@(triton_poi_fused_addmm_relu_12)
        /*002c*/ 	.word	0x00000000
.L_7:


//--------------------- .nv.info.triton_poi_fused_addmm_relu_12 --------------------------
	.section	.nv.info.triton_poi_fused_addmm_relu_12,"",@"SHT_CUDA_INFO"
	.sectionflags	@""
	.align	4


	//----- nvinfo : EIATTR_CUDA_API_VERSION
	.align		4
        /*0000*/ 	.byte	0x04, 0x37
        /*0002*/ 	.short	(.L_9 - .L_8)
.L_8:
        /*0004*/ 	.word	0x0000007c


	//----- nvinfo : EIATTR_KPARAM_INFO
	.align		4
.L_9:
        /*0008*/ 	.byte	0x04, 0x17
        /*000a*/ 	.short	(.L_11 - .L_10)
.L_10:
        /*000c*/ 	.word	0x00000000
        /*0010*/ 	.short	0x0002
        /*0012*/ 	.short	0x0010
        /*0014*/ 	.byte	0x00, 0xf0, 0x11, 0x00


	//----- nvinfo : EIATTR_KPARAM_INFO
	.align		4
.L_11:
        /*0018*/ 	.byte	0x04, 0x17
        /*001a*/ 	.short	(.L_13 - .L_12)
.L_12:
        /*001c*/ 	.word	0x00000000
        /*0020*/ 	.short	0x0001
        /*0022*/ 	.short	0x0008
        /*0024*/ 	.byte	0x00, 0xf4, 0x21, 0x00


	//----- nvinfo : EIATTR_KPARAM_INFO
	.align		4
.L_13:
        /*0028*/ 	.byte	0x04, 0x17
        /*002a*/ 	.short	(.L_15 - .L_14)
.L_14:
        /*002c*/ 	.word	0x00000000
        /*0030*/ 	.short	0x0000
        /*0032*/ 	.short	0x0000
        /*0034*/ 	.byte	0x00, 0xf4, 0x21, 0x00


	//----- nvinfo : EIATTR_SPARSE_MMA_MASK
	.align		4
.L_15:
        /*0038*/ 	.byte	0x03, 0x50
        /*003a*/ 	.short	0x0000


	//----- nvinfo : EIATTR_MAXREG_COUNT
	.align		4
        /*003c*/ 	.byte	0x03, 0x1b
        /*003e*/ 	.short	0x00ff


	//----- nvinfo : EIATTR_EXIT_INSTR_OFFSETS
	.align		4
        /*0040*/ 	.byte	0x04, 0x1c
        /*0042*/ 	.short	(.L_17 - .L_16)


	//   ....[0]....
.L_16:
        /*0044*/ 	.word	0x00000170


	//   ....[1]....
        /*0048*/ 	.word	0x00000190


	//----- nvinfo : EIATTR_REQNTID
	.align		4
.L_17:
        /*004c*/ 	.byte	0x04, 0x10
        /*004e*/ 	.short	(.L_19 - .L_18)
.L_18:
        /*0050*/ 	.word	0x00000080
        /*0054*/ 	.word	0x00000001
        /*0058*/ 	.word	0x00000001


	//----- nvinfo : EIATTR_CBANK_PARAM_SIZE
	.align		4
.L_19:
        /*005c*/ 	.byte	0x03, 0x19
        /*005e*/ 	.short	0x0014


	//----- nvinfo : EIATTR_PARAM_CBANK
	.align		4
        /*0060*/ 	.byte	0x04, 0x0a
        /*0062*/ 	.short	(.L_21 - .L_20)
	.align		4
.L_20:
        /*0064*/ 	.word	index@(.nv.constant0.triton_poi_fused_addmm_relu_12)
        /*0068*/ 	.short	0x0210
        /*006a*/ 	.short	0x0014


	//----- nvinfo : EIATTR_SW_WAR
	.align		4
.L_21:
        /*006c*/ 	.byte	0x04, 0x36
        /*006e*/ 	.short	(.L_23 - .L_22)
.L_22:
        /*0070*/ 	.word	0x00000008
.L_23:


//--------------------- .nv.callgraph             --------------------------
	.section	.nv.callgraph,"",@"SHT_CUDA_CALLGRAPH"
	.align	4
	.sectionentsize	8
	.align		4
        /*0000*/ 	.word	0x00000000
	.align		4
        /*0004*/ 	.word	0xffffffff
	.align		4
        /*0008*/ 	.word	0x00000000
	.align		4
        /*000c*/ 	.word	0xfffffffe
	.align		4
        /*0010*/ 	.word	0x00000000
	.align		4
        /*0014*/ 	.word	0xfffffffd
	.align		4
        /*0018*/ 	.word	0x00000000
	.align		4
        /*001c*/ 	.word	0xfffffffc


//--------------------- .text.triton_poi_fused_addmm_relu_12 --------------------------
	.section	.text.triton_poi_fused_addmm_relu_12,"ax",@progbits
	.align	128
        .global         triton_poi_fused_addmm_relu_12
        .type           triton_poi_fused_addmm_relu_12,@function
        .size           triton_poi_fused_addmm_relu_12,(.L_x_1 - triton_poi_fused_addmm_relu_12)
        .other          triton_poi_fused_addmm_relu_12,@"STO_CUDA_ENTRY STV_DEFAULT"
triton_poi_fused_addmm_relu_12:
.text.triton_poi_fused_addmm_relu_12:
[----:B------:R-:W0:Y:S02]  /*0000*/  LDC R1, c[0x0][0x28] ;  /* 0x00000a00ff017b82 */ /* 0x000e240000000800 */
[----:B------:R-:W1:Y:S01]  /*0010*/  S2R R0, SR_TID.X ;  /* 0x0000000000007919 */ /* 0x000e620000002100 */
[----:B------:R-:W2:Y:S01]  /*0020*/  LDC.64 R2, c[0x0][0x210] ;  /* 0x00008400ff027b82 */ /* 0x000ea20000000a00 */
[----:B------:R-:W-:Y:S01]  /*0030*/  ULDC.64 UR4, c[0x0][0x208] ;  /* 0x0000820000047ab9 */ /* 0x000fe20000000a00 */
[----:B------:R-:W3:Y:S06]  /*0040*/  S2R R7, SR_CTAID.X ;  /* 0x0000000000077919 */ /* 0x000eec0000002500 */
[----:B------:R-:W4:Y:S01]  /*0050*/  LDC.64 R4, c[0x0][0x218] ;  /* 0x00008600ff047b82 */ /* 0x000f220000000a00 */
[----:B-1----:R-:W-:-:S02]  /*0060*/  LOP3.LUT R0, R0, 0x7f, RZ, 0xc0, !PT ;  /* 0x0000007f00007812 */ /* 0x002fc400078ec0ff */
[----:B---3--:R-:W-:-:S03]  /*0070*/  SHF.R.S32.HI R6, RZ, 0x18, R7 ;  /* 0x00000018ff067819 */ /* 0x008fc60000011407 */
[----:B------:R-:W-:Y:S01]  /*0080*/  IMAD R7, R7, 0x80, R0 ;  /* 0x0000008007077824 */ /* 0x000fe200078e0200 */
[----:B------:R-:W-:-:S03]  /*0090*/  SGXT R0, R6, 0x1 ;  /* 0x000000010600781a */ /* 0x000fc60000000200 */
[C---:B--2---:R-:W-:Y:S01]  /*00a0*/  IMAD.WIDE R2, R7.reuse, 0x4, R2 ;  /* 0x0000000407027825 */ /* 0x044fe200078e0202 */
[----:B------:R-:W-:Y:S02]  /*00b0*/  ISETP.GE.AND P1, PT, R7, 0x100, PT ;  /* 0x000001000700780c */ /* 0x000fe40003f26270 */
[----:B------:R-:W-:-:S04]  /*00c0*/  LEA.HI R0, R0, R7, RZ, 0x6 ;  /* 0x0000000700007211 */ /* 0x000fc800078f30ff */
[----:B------:R-:W-:-:S05]  /*00d0*/  LOP3.LUT R0, R0, 0xffffffc0, RZ, 0xc0, !PT ;  /* 0xffffffc000007812 */ /* 0x000fca00078ec0ff */
[----:B------:R-:W-:Y:S02]  /*00e0*/  IMAD.IADD R9, R7, 0x1, -R0 ;  /* 0x0000000107097824 */ /* 0x000fe400078e0a00 */
[----:B------:R-:W-:Y:S02]  /*00f0*/  IMAD.MOV.U32 R0, RZ, RZ, RZ ;  /* 0x000000ffff007224 */ /* 0x000fe400078e00ff */
[----:B------:R-:W-:Y:S02]  /*0100*/  IMAD.MOV.U32 R7, RZ, RZ, RZ ;  /* 0x000000ffff077224 */ /* 0x000fe400078e00ff */
[----:B----4-:R-:W-:Y:S02]  /*0110*/  IMAD.WIDE R4, R9, 0x4, R4 ;  /* 0x0000000409047825 */ /* 0x010fe400078e0204 */
[----:B------:R-:W2:Y:S04]  /*0120*/  @!P1 LDG.E R0, desc[UR4][R2.64] ;  /* 0x0000000402009981 */ /* 0x000ea8000c1e1900 */
[----:B------:R-:W2:Y:S02]  /*0130*/  @!P1 LDG.E.EL R7, desc[UR4][R4.64] ;  /* 0x0000000404079981 */ /* 0x000ea4000c2e1900 */
[----:B--2---:R-:W-:Y:S01]  /*0140*/  FADD R6, R7, R0 ;  /* 0x0000000007067221 */ /* 0x004fe20000000000 */
[----:B------:R-:W-:-:S04]  /*0150*/  FSETP.GEU.AND P0, PT, R0, -R7, PT ;  /* 0x800000070000720b */ /* 0x000fc80003f0e000 */
[----:B------:R-:W-:Y:S01]  /*0160*/  FSEL R7, R6, RZ, P0 ;  /* 0x000000ff06077208 */ /* 0x000fe20000000000 */
[----:B------:R-:W-:Y:S08]  /*0170*/  @P1 EXIT ;  /* 0x000000000000194d */ /* 0x000ff00003800000 */
[----:B------:R-:W-:Y:S01]  /*0180*/  STG.E desc[UR4][R2.64], R7 ;  /* 0x0000000702007986 */ /* 0x000fe2000c101904 */
[----:B------:R-:W-:Y:S05]  /*0190*/  EXIT ;  /* 0x000000000000794d */ /* 0x000fea0003800000 */
.L_x_0:
[----:B------:R-:W-:-:S00]  /*01a0*/  BRA `(.L_x_0) ;  /* 0xfffffffc00fc7947 */ /* 0x000fc0000383ffff */
[----:B------:R-:W-:-:S00]  /*01b0*/  NOP ;  /* 0x0000000000007918 */ /* 0x000fc00000000000 */
        /* <DEDUP_REMOVED lines=12> */
.L_x_1:


//--------------------- .nv.constant0.triton_poi_fused_addmm_relu_12 --------------------------
	.section	.nv.constant0.triton_poi_fused_addmm_relu_12,"a",@progbits
	.sectionflags	@""
	.align	4
.nv.constant0.triton_poi_fused_addmm_relu_12:
	.zero		548
